	.headerflags	@"EF_CUDA_TEXMODE_UNIFIED EF_CUDA_64BIT_ADDRESS EF_CUDA_SM89 EF_CUDA_VIRTUAL_SM(EF_CUDA_SM89)"
	.elftype	@"ET_EXEC"


//--------------------- .nv.info                  --------------------------
	.section	.nv.info,"",@"SHT_CUDA_INFO"
	.align	4


	//----- nvinfo : EIATTR_REGCOUNT
	.align		4
        /*0000*/ 	.byte	0x04, 0x2f
        /*0002*/ 	.short	(.L_2 - .L_1)
	.align		4
.L_1:
        /*0004*/ 	.word	index@(triton_per_fused__unsafe_view_add_mean_mul_pow_rsqrt_sigmoid_view_54)
        /*0008*/ 	.word	0x0000001e


	//----- nvinfo : EIATTR_FRAME_SIZE
	.align		4
.L_2:
        /*000c*/ 	.byte	0x04, 0x11
        /*000e*/ 	.short	(.L_4 - .L_3)
	.align		4
.L_3:
        /*0010*/ 	.word	index@(triton_per_fused__unsafe_view_add_mean_mul_pow_rsqrt_sigmoid_view_54)
        /*0014*/ 	.word	0x00000000


	//----- nvinfo : EIATTR_MIN_STACK_SIZE
	.align		4
.L_4:
        /*0018*/ 	.byte	0x04, 0x12
        /*001a*/ 	.short	(.L_6 - .L_5)
	.align		4
.L_5:
        /*001c*/ 	.word	index@(triton_per_fused__unsafe_view_add_mean_mul_pow_rsqrt_sigmoid_view_54)
        /*0020*/ 	.word	0x00000000
.L_6:


//--------------------- .nv.info.triton_per_fused__unsafe_view_add_mean_mul_pow_rsqrt_sigmoid_view_54 --------------------------
	.section	.nv.info.triton_per_fused__unsafe_view_add_mean_mul_pow_rsqrt_sigmoid_view_54,"",@"SHT_CUDA_INFO"
	.sectionflags	@""
	.align	4


	//----- nvinfo : EIATTR_CUDA_API_VERSION
	.align		4
        /*0000*/ 	.byte	0x04, 0x37
        /*0002*/ 	.short	(.L_8 - .L_7)
.L_7:
        /*0004*/ 	.word	0x00000080


	//----- nvinfo : EIATTR_PARAM_CBANK
	.align		4
.L_8:
        /*0008*/ 	.byte	0x04, 0x0a
        /*000a*/ 	.short	(.L_10 - .L_9)
	.align		4
.L_9:
        /*000c*/ 	.word	index@(.nv.constant0.triton_per_fused__unsafe_view_add_mean_mul_pow_rsqrt_sigmoid_view_54)
        /*0010*/ 	.short	0x0160
        /*0012*/ 	.short	0x0040


	//----- nvinfo : EIATTR_CBANK_PARAM_SIZE
	.align		4
.L_10:
        /*0014*/ 	.byte	0x03, 0x19
        /*0016*/ 	.short	0x0040


	//----- nvinfo : EIATTR_KPARAM_INFO
	.align		4
        /*0018*/ 	.byte	0x04, 0x17
        /*001a*/ 	.short	(.L_12 - .L_11)
.L_11:
        /*001c*/ 	.word	0x00000000
        /*0020*/ 	.short	0x0008
        /*0022*/ 	.short	0x0038
        /*0024*/ 	.byte	0x00, 0xf4, 0x21, 0x00


	//----- nvinfo : EIATTR_KPARAM_INFO
	.align		4
.L_12:
        /*0028*/ 	.byte	0x04, 0x17
        /*002a*/ 	.short	(.L_14 - .L_13)
.L_13:
        /*002c*/ 	.word	0x00000000
        /*0030*/ 	.short	0x0007
        /*0032*/ 	.short	0x0034
        /*0034*/ 	.byte	0x00, 0xf0, 0x11, 0x00


	//----- nvinfo : EIATTR_KPARAM_INFO
	.align		4
.L_14:
        /*0038*/ 	.byte	0x04, 0x17
        /*003a*/ 	.short	(.L_16 - .L_15)
.L_15:
        /*003c*/ 	.word	0x00000000
        /*0040*/ 	.short	0x0006
        /*0042*/ 	.short	0x0030
        /*0044*/ 	.byte	0x00, 0xf0, 0x11, 0x00


	//----- nvinfo : EIATTR_KPARAM_INFO
	.align		4
.L_16:
        /*0048*/ 	.byte	0x04, 0x17
        /*004a*/ 	.short	(.L_18 - .L_17)
.L_17:
        /*004c*/ 	.word	0x00000000
        /*0050*/ 	.short	0x0005
        /*0052*/ 	.short	0x0028
        /*0054*/ 	.byte	0x00, 0xf4, 0x21, 0x00


	//----- nvinfo : EIATTR_KPARAM_INFO
	.align		4
.L_18:
        /*0058*/ 	.byte	0x04, 0x17
        /*005a*/ 	.short	(.L_20 - .L_19)
.L_19:
        /*005c*/ 	.word	0x00000000
        /*0060*/ 	.short	0x0004
        /*0062*/ 	.short	0x0020
        /*0064*/ 	.byte	0x00, 0xf4, 0x21, 0x00


	//----- nvinfo : EIATTR_KPARAM_INFO
	.align		4
.L_20:
        /*0068*/ 	.byte	0x04, 0x17
        /*006a*/ 	.short	(.L_22 - .L_21)
.L_21:
        /*006c*/ 	.word	0x00000000
        /*0070*/ 	.short	0x0003
        /*0072*/ 	.short	0x0018
        /*0074*/ 	.byte	0x00, 0xf4, 0x21, 0x00


	//----- nvinfo : EIATTR_KPARAM_INFO
	.align		4
.L_22:
        /*0078*/ 	.byte	0x04, 0x17
        /*007a*/ 	.short	(.L_24 - .L_23)
.L_23:
        /*007c*/ 	.word	0x00000000
        /*0080*/ 	.short	0x0002
        /*0082*/ 	.short	0x0010
        /*0084*/ 	.byte	0x00, 0xf4, 0x21, 0x00


	//----- nvinfo : EIATTR_KPARAM_INFO
	.align		4
.L_24:
        /*0088*/ 	.byte	0x04, 0x17
        /*008a*/ 	.short	(.L_26 - .L_25)
.L_25:
        /*008c*/ 	.word	0x00000000
        /*0090*/ 	.short	0x0001
        /*0092*/ 	.short	0x0008
        /*0094*/ 	.byte	0x00, 0xf4, 0x21, 0x00


	//----- nvinfo : EIATTR_KPARAM_INFO
	.align		4
.L_26:
        /*0098*/ 	.byte	0x04, 0x17
        /*009a*/ 	.short	(.L_28 - .L_27)
.L_27:
        /*009c*/ 	.word	0x00000000
        /*00a0*/ 	.short	0x0000
        /*00a2*/ 	.short	0x0000
        /*00a4*/ 	.byte	0x00, 0xf4, 0x21, 0x00


	//----- nvinfo : EIATTR_MAXREG_COUNT
	.align		4
.L_28:
        /*00a8*/ 	.byte	0x03, 0x1b
        /*00aa*/ 	.short	0x00ff


	//----- nvinfo : EIATTR_COOP_GROUP_MASK_REGIDS
	.align		4
        /*00ac*/ 	.byte	0x04, 0x29
        /*00ae*/ 	.short	(.L_30 - .L_29)


	//   ....[0]....
.L_29:
        /*00b0*/ 	.word	0xffffffff


	//   ....[1]....
        /*00b4*/ 	.word	0xffffffff


	//   ....[2]....
        /*00b8*/ 	.word	0xffffffff


	//   ....[3]....
        /*00bc*/ 	.word	0xffffffff


	//   ....[4]....
        /*00c0*/ 	.word	0xffffffff


	//   ....[5]....
        /*00c4*/ 	.word	0xffffffff


	//----- nvinfo : EIATTR_COOP_GROUP_INSTR_OFFSETS
	.align		4
.L_30:
        /*00c8*/ 	.byte	0x04, 0x28
        /*00ca*/ 	.short	(.L_32 - .L_31)


	//   ....[0]....
.L_31:
        /*00cc*/ 	.word	0x000004f0


	//   ....[1]....
        /*00d0*/ 	.word	0x00000520


	//   ....[2]....
        /*00d4*/ 	.word	0x00000550


	//   ....[3]....
        /*00d8*/ 	.word	0x00000580


	//   ....[4]....
        /*00dc*/ 	.word	0x000005a0


	//   ....[5]....
        /*00e0*/ 	.word	0x00000630


	//----- nvinfo : EIATTR_EXIT_INSTR_OFFSETS
	.align		4
.L_32:
        /*00e4*/ 	.byte	0x04, 0x1c
        /*00e6*/ 	.short	(.L_34 - .L_33)


	//   ....[0]....
.L_33:
        /*00e8*/ 	.word	0x00000730


	//----- nvinfo : EIATTR_REQNTID
	.align		4
.L_34:
        /*00ec*/ 	.byte	0x04, 0x10
        /*00ee*/ 	.short	(.L_36 - .L_35)
.L_35:
        /*00f0*/ 	.word	0x00000040
        /*00f4*/ 	.word	0x00000001
        /*00f8*/ 	.word	0x00000001
.L_36:


//--------------------- .nv.callgraph             --------------------------
	.section	.nv.callgraph,"",@"SHT_CUDA_CALLGRAPH"
	.align	4
	.sectionentsize	8
	.align		4
        /*0000*/ 	.word	0x00000000
	.align		4
        /*0004*/ 	.word	0xffffffff
	.align		4
        /*0008*/ 	.word	0x00000000
	.align		4
        /*000c*/ 	.word	0xfffffffe
	.align		4
        /*0010*/ 	.word	0x00000000
	.align		4
        /*0014*/ 	.word	0xfffffffd
	.align		4
        /*0018*/ 	.word	0x00000000
	.align		4
        /*001c*/ 	.word	0xfffffffc


//--------------------- .nv.rel.action            --------------------------
	.section	.nv.rel.action,"",@"SHT_CUDA_RELOCINFO"
	.align	8
	.sectionentsize	8
        /*0000*/ 	.byte	0x73, 0x00, 0x00, 0x00, 0x00, 0x00, 0x00, 0x00, 0x00, 0x00, 0x00, 0x11, 0x25, 0x00, 0x05, 0x36


//--------------------- .nv.constant4             --------------------------
	.section	.nv.constant4,"a",@progbits
	.align	8
	.align		8
.nv.constant4:
        /*0000*/ 	.dword	_$_str


//--------------------- .nv.constant0.triton_per_fused__unsafe_view_add_mean_mul_pow_rsqrt_sigmoid_view_54 --------------------------
	.section	.nv.constant0.triton_per_fused__unsafe_view_add_mean_mul_pow_rsqrt_sigmoid_view_54,"a",@progbits
	.sectionflags	@""
	.align	4
.nv.constant0.triton_per_fused__unsafe_view_add_mean_mul_pow_rsqrt_sigmoid_view_54:
	.zero		416


//--------------------- .text.triton_per_fused__unsafe_view_add_mean_mul_pow_rsqrt_sigmoid_view_54 --------------------------
	.section	.text.triton_per_fused__unsafe_view_add_mean_mul_pow_rsqrt_sigmoid_view_54,"ax",@progbits
	.sectionflags	@"SHF_BARRIERS=1"
	.sectioninfo	@"SHI_REGISTERS=30"
	.align	128
        .global         triton_per_fused__unsafe_view_add_mean_mul_pow_rsqrt_sigmoid_view_54
        .type           triton_per_fused__unsafe_view_add_mean_mul_pow_rsqrt_sigmoid_view_54,@function
        .size           triton_per_fused__unsafe_view_add_mean_mul_pow_rsqrt_sigmoid_view_54,(.L_x_1 - triton_per_fused__unsafe_view_add_mean_mul_pow_rsqrt_sigmoid_view_54)
        .other          triton_per_fused__unsafe_view_add_mean_mul_pow_rsqrt_sigmoid_view_54,@"STO_CUDA_ENTRY STV_DEFAULT"
triton_per_fused__unsafe_view_add_mean_mul_pow_rsqrt_sigmoid_view_54:
.text.triton_per_fused__unsafe_view_add_mean_mul_pow_rsqrt_sigmoid_view_54:
[----:B------:R-:W-:Y:S02]  /*0000*/  MOV R1, c[0x0][0x28] ;  /* 0x00000a0000017a02 */ /* 0x000fe40000000f00 */
[----:B------:R-:W0:Y:S01]  /*0010*/  S2R R2, SR_TID.X ;  /* 0x0000000000027919 */ /* 0x000e220000002100 */
[----:B------:R-:W-:-:S03]  /*0020*/  ULDC.64 UR4, c[0x0][0x118] ;  /* 0x0000460000047ab9 */ /* 0x000fc60000000a00 */
[----:B------:R-:W1:Y:S01]  /*0030*/  S2R R21, SR_CTAID.X ;  /* 0x0000000000157919 */ /* 0x000e620000002500 */
[----:B0-----:R-:W-:-:S04]  /*0040*/  SHF.L.U32 R0, R2, 0x2, RZ ;  /* 0x0000000202007819 */ /* 0x001fc800000006ff */
[----:B------:R-:W-:Y:S02]  /*0050*/  LOP3.LUT R4, R0, 0xfc, RZ, 0xc0, !PT ;  /* 0x000000fc00047812 */ /* 0x000fe400078ec0ff */
[----:B------:R-:W-:Y:S02]  /*0060*/  MOV R0, 0x4 ;  /* 0x0000000400007802 */ /* 0x000fe40000000f00 */
[----:B-1----:R-:W-:-:S05]  /*0070*/  LEA R3, R21, R4, 0x8 ;  /* 0x0000000415037211 */ /* 0x002fca00078e40ff */
[----:B------:R-:W-:-:S06]  /*0080*/  IMAD.WIDE R4, R3, R0, c[0x0][0x180] ;  /* 0x0000600003047625 */ /* 0x000fcc00078e0200 */
[----:B------:R-:W2:Y:S01]  /*0090*/  LDG.E.128 R4, [R4.64] ;  /* 0x0000000404047981 */ /* 0x000ea2000c1e1d00 */
[----:B------:R-:W-:-:S04]  /*00a0*/  IMAD.WIDE R8, R3, R0, c[0x0][0x168] ;  /* 0x00005a0003087625 */ /* 0x000fc800078e0200 */
[CC--:B------:R-:W-:Y:S02]  /*00b0*/  IMAD.WIDE R12, R3.reuse, R0.reuse, c[0x0][0x170] ;  /* 0x00005c00030c7625 */ /* 0x0c0fe400078e0200 */
[----:B------:R-:W3:Y:S02]  /*00c0*/  LDG.E.128 R8, [R8.64] ;  /* 0x0000000408087981 */ /* 0x000ee4000c1e1d00 */
[----:B------:R-:W-:Y:S02]  /*00d0*/  IMAD.WIDE R16, R3, R0, c[0x0][0x178] ;  /* 0x00005e0003107625 */ /* 0x000fe400078e0200 */
[----:B------:R-:W3:Y:S04]  /*00e0*/  LDG.E.128 R12, [R12.64] ;  /* 0x000000040c0c7981 */ /* 0x000ee8000c1e1d00 */
[----:B------:R-:W4:Y:S01]  /*00f0*/  LDG.E.128 R16, [R16.64] ;  /* 0x0000000410107981 */ /* 0x000f22000c1e1d00 */
[----:B------:R-:W-:Y:S01]  /*0100*/  MOV R26, 0x3e800000 ;  /* 0x3e800000001a7802 */ /* 0x000fe20000000f00 */
[----:B--2---:R-:W-:Y:S01]  /*0110*/  FADD R22, RZ, -R4 ;  /* 0x80000004ff167221 */ /* 0x004fe20000000000 */
[----:B------:R-:W-:Y:S01]  /*0120*/  FADD R6, RZ, -R6 ;  /* 0x80000006ff067221 */ /* 0x000fe20000000000 */
[----:B------:R-:W-:-:S02]  /*0130*/  FADD R7, RZ, -R7 ;  /* 0x80000007ff077221 */ /* 0x000fc40000000000 */
[----:B------:R-:W-:Y:S01]  /*0140*/  FMUL R23, R22, 1.4426950216293334961 ;  /* 0x3fb8aa3b16177820 */ /* 0x000fe20000400000 */
[----:B------:R-:W-:Y:S01]  /*0150*/  FADD R22, RZ, -R5 ;  /* 0x80000005ff167221 */ /* 0x000fe20000000000 */
[----:B------:R-:W-:Y:S01]  /*0160*/  FMUL R6, R6, 1.4426950216293334961 ;  /* 0x3fb8aa3b06067820 */ /* 0x000fe20000400000 */
[----:B------:R-:W-:Y:S02]  /*0170*/  FMUL R24, R7, 1.4426950216293334961 ;  /* 0x3fb8aa3b07187820 */ /* 0x000fe40000400000 */
[----:B------:R-:W-:Y:S01]  /*0180*/  FMUL R22, R22, 1.4426950216293334961 ;  /* 0x3fb8aa3b16167820 */ /* 0x000fe20000400000 */
[----:B------:R-:W-:Y:S02]  /*0190*/  FSETP.GEU.AND P0, PT, R23, -126, PT ;  /* 0xc2fc00001700780b */ /* 0x000fe40003f0e000 */
[----:B------:R-:W-:Y:S02]  /*01a0*/  FSETP.GEU.AND P1, PT, R6, -126, PT ;  /* 0xc2fc00000600780b */ /* 0x000fe40003f2e000 */
[----:B------:R-:W-:-:S02]  /*01b0*/  FSETP.GEU.AND P3, PT, R22, -126, PT ;  /* 0xc2fc00001600780b */ /* 0x000fc40003f6e000 */
[----:B------:R-:W-:-:S07]  /*01c0*/  FSETP.GEU.AND P2, PT, R24, -126, PT ;  /* 0xc2fc00001800780b */ /* 0x000fce0003f4e000 */
[----:B------:R-:W-:Y:S02]  /*01d0*/  @!P0 FMUL R23, R23, 0.5 ;  /* 0x3f00000017178820 */ /* 0x000fe40000400000 */
[----:B------:R-:W-:Y:S02]  /*01e0*/  @!P1 FMUL R6, R6, 0.5 ;  /* 0x3f00000006069820 */ /* 0x000fe40000400000 */
[----:B------:R-:W-:Y:S01]  /*01f0*/  @!P3 FMUL R22, R22, 0.5 ;  /* 0x3f0000001616b820 */ /* 0x000fe20000400000 */
[----:B------:R-:W0:Y:S01]  /*0200*/  MUFU.EX2 R4, R23 ;  /* 0x0000001700047308 */ /* 0x000e220000000800 */
[----:B------:R-:W-:-:S07]  /*0210*/  @!P2 FMUL R24, R24, 0.5 ;  /* 0x3f0000001818a820 */ /* 0x000fce0000400000 */
[----:B------:R-:W1:Y:S08]  /*0220*/  MUFU.EX2 R5, R22 ;  /* 0x0000001600057308 */ /* 0x000e700000000800 */
[----:B------:R-:W2:Y:S01]  /*0230*/  MUFU.EX2 R7, R6 ;  /* 0x0000000600077308 */ /* 0x000ea20000000800 */
[----:B0-----:R-:W-:-:S04]  /*0240*/  @!P0 FMUL R4, R4, R4 ;  /* 0x0000000404048220 */ /* 0x001fc80000400000 */
[----:B------:R-:W-:-:S03]  /*0250*/  FADD R4, R4, 1 ;  /* 0x3f80000004047421 */ /* 0x000fc60000000000 */
[----:B------:R0:W5:Y:S01]  /*0260*/  MUFU.EX2 R25, R24 ;  /* 0x0000001800197308 */ /* 0x0001620000000800 */
[----:B-1----:R-:W-:Y:S01]  /*0270*/  @!P3 FMUL R5, R5, R5 ;  /* 0x000000050505b220 */ /* 0x002fe20000400000 */
[----:B------:R-:W-:-:S03]  /*0280*/  FSETP.GT.AND P0, PT, R4, 8.50705917302346158658e+37, PT ;  /* 0x7e8000000400780b */ /* 0x000fc60003f04000 */
[----:B------:R-:W-:Y:S01]  /*0290*/  FADD R23, R5, 1 ;  /* 0x3f80000005177421 */ /* 0x000fe20000000000 */
[----:B------:R-:W-:Y:S01]  /*02a0*/  FSEL R27, R26, 1, P0 ;  /* 0x3f8000001a1b7808 */ /* 0x000fe20000000000 */
[----:B---3--:R-:W-:Y:S01]  /*02b0*/  FADD R5, R8, R12 ;  /* 0x0000000c08057221 */ /* 0x008fe20000000000 */
[----:B--2---:R-:W-:Y:S02]  /*02c0*/  @!P1 FMUL R7, R7, R7 ;  /* 0x0000000707079220 */ /* 0x004fe40000400000 */
[----:B------:R-:W-:Y:S02]  /*02d0*/  FSETP.GT.AND P1, PT, R23, 8.50705917302346158658e+37, PT ;  /* 0x7e8000001700780b */ /* 0x000fe40003f24000 */
[----:B------:R-:W-:Y:S01]  /*02e0*/  FADD R22, R7, 1 ;  /* 0x3f80000007167421 */ /* 0x000fe20000000000 */
[----:B------:R-:W-:Y:S01]  /*02f0*/  FADD R7, R10, R14 ;  /* 0x0000000e0a077221 */ /* 0x000fe20000000000 */
[----:B0-----:R-:W-:Y:S01]  /*0300*/  FSEL R24, R26, 1, P1 ;  /* 0x3f8000001a187808 */ /* 0x001fe20000800000 */
[----:B------:R-:W-:Y:S01]  /*0310*/  @P0 FMUL R4, R4, 0.25 ;  /* 0x3e80000004040820 */ /* 0x000fe20000400000 */
[----:B-----5:R-:W-:Y:S01]  /*0320*/  @!P2 FMUL R25, R25, R25 ;  /* 0x000000191919a220 */ /* 0x020fe20000400000 */
[----:B------:R-:W-:-:S02]  /*0330*/  FSETP.GT.AND P2, PT, R22, 8.50705917302346158658e+37, PT ;  /* 0x7e8000001600780b */ /* 0x000fc40003f44000 */
[----:B------:R0:W1:Y:S01]  /*0340*/  MUFU.RCP R6, R4 ;  /* 0x0000000400067308 */ /* 0x0000620000001000 */
[----:B------:R-:W-:Y:S01]  /*0350*/  FADD R25, R25, 1 ;  /* 0x3f80000019197421 */ /* 0x000fe20000000000 */
[C---:B------:R-:W-:Y:S02]  /*0360*/  LOP3.LUT P0, RZ, R2.reuse, 0x1f, RZ, 0xc0, !PT ;  /* 0x0000001f02ff7812 */ /* 0x040fe4000780c0ff */
[----:B------:R-:W-:Y:S01]  /*0370*/  @P1 FMUL R23, R23, 0.25 ;  /* 0x3e80000017171820 */ /* 0x000fe20000400000 */
[----:B------:R-:W-:Y:S02]  /*0380*/  ISETP.GE.AND P1, PT, R2, 0x2, PT ;  /* 0x000000020200780c */ /* 0x000fe40003f26270 */
[----:B------:R-:W-:Y:S01]  /*0390*/  FSETP.GT.AND P3, PT, R25, 8.50705917302346158658e+37, PT ;  /* 0x7e8000001900780b */ /* 0x000fe20003f64000 */
[----:B0-----:R-:W-:Y:S02]  /*03a0*/  FADD R4, R9, R13 ;  /* 0x0000000d09047221 */ /* 0x001fe40000000000 */
[----:B------:R-:W0:Y:S01]  /*03b0*/  MUFU.RCP R23, R23 ;  /* 0x0000001700177308 */ /* 0x000e220000001000 */
[----:B------:R-:W-:Y:S01]  /*03c0*/  @P2 FMUL R22, R22, 0.25 ;  /* 0x3e80000016162820 */ /* 0x000fe20000400000 */
[----:B------:R-:W-:Y:S01]  /*03d0*/  FSEL R9, R26, 1, P2 ;  /* 0x3f8000001a097808 */ /* 0x000fe20001000000 */
[----:B-1----:R-:W-:-:S05]  /*03e0*/  FMUL R6, R6, R27 ;  /* 0x0000001b06067220 */ /* 0x002fca0000400000 */
[----:B------:R-:W1:Y:S02]  /*03f0*/  MUFU.RCP R22, R22 ;  /* 0x0000001600167308 */ /* 0x000e640000001000 */
[----:B------:R-:W-:Y:S01]  /*0400*/  @P3 FMUL R25, R25, 0.25 ;  /* 0x3e80000019193820 */ /* 0x000fe20000400000 */
[----:B----4-:R-:W-:Y:S01]  /*0410*/  FFMA R16, R16, R6, R5 ;  /* 0x0000000610107223 */ /* 0x010fe20000000005 */
[----:B------:R-:W-:-:S04]  /*0420*/  FADD R6, R11, R15 ;  /* 0x0000000f0b067221 */ /* 0x000fc80000000000 */
[----:B------:R-:W2:Y:S01]  /*0430*/  MUFU.RCP R25, R25 ;  /* 0x0000001900197308 */ /* 0x000ea20000001000 */
[----:B0-----:R-:W-:-:S04]  /*0440*/  FMUL R24, R23, R24 ;  /* 0x0000001817187220 */ /* 0x001fc80000400000 */
[----:B------:R-:W-:Y:S01]  /*0450*/  FFMA R17, R17, R24, R4 ;  /* 0x0000001811117223 */ /* 0x000fe20000000004 */
[----:B------:R-:W-:Y:S01]  /*0460*/  FSEL R4, R26, 1, P3 ;  /* 0x3f8000001a047808 */ /* 0x000fe20001800000 */
[----:B-1----:R-:W-:Y:S02]  /*0470*/  FMUL R9, R22, R9 ;  /* 0x0000000916097220 */ /* 0x002fe40000400000 */
[----:B------:R-:W-:Y:S02]  /*0480*/  FMUL R5, R17, R17 ;  /* 0x0000001111057220 */ /* 0x000fe40000400000 */
[----:B------:R-:W-:Y:S02]  /*0490*/  FFMA R18, R18, R9, R7 ;  /* 0x0000000912127223 */ /* 0x000fe40000000007 */
[----:B------:R-:W-:Y:S01]  /*04a0*/  FFMA R5, R16, R16, R5 ;  /* 0x0000001010057223 */ /* 0x000fe20000000005 */
[----:B--2---:R-:W-:-:S04]  /*04b0*/  FMUL R4, R25, R4 ;  /* 0x0000000419047220 */ /* 0x004fc80000400000 */
[----:B------:R-:W-:Y:S01]  /*04c0*/  FFMA R19, R19, R4, R6 ;  /* 0x0000000413137223 */ /* 0x000fe20000000006 */
[----:B------:R-:W-:-:S04]  /*04d0*/  FFMA R4, R18, R18, R5 ;  /* 0x0000001212047223 */ /* 0x000fc80000000005 */
[----:B------:R-:W-:-:S05]  /*04e0*/  FFMA R4, R19, R19, R4 ;  /* 0x0000001313047223 */ /* 0x000fca0000000004 */
[----:B------:R-:W0:Y:S02]  /*04f0*/  SHFL.BFLY PT, R5, R4, 0x10, 0x1f ;  /* 0x0e001f0004057f89 */ /* 0x000e2400000e0000 */
[----:B0-----:R-:W-:Y:S01]  /*0500*/  FADD R5, R4, R5 ;  /* 0x0000000504057221 */ /* 0x001fe20000000000 */
[----:B------:R-:W-:-:S04]  /*0510*/  SHF.R.U32.HI R4, RZ, 0x3, R2 ;  /* 0x00000003ff047819 */ /* 0x000fc80000011602 */
[----:B------:R-:W0:Y:S01]  /*0520*/  SHFL.BFLY PT, R6, R5, 0x8, 0x1f ;  /* 0x0d001f0005067f89 */ /* 0x000e2200000e0000 */
[----:B------:R-:W-:Y:S01]  /*0530*/  LOP3.LUT R4, R4, 0x4, RZ, 0xc0, !PT ;  /* 0x0000000404047812 */ /* 0x000fe200078ec0ff */
[----:B0-----:R-:W-:-:S05]  /*0540*/  FADD R6, R5, R6 ;  /* 0x0000000605067221 */ /* 0x001fca0000000000 */
[----:B------:R-:W0:Y:S02]  /*0550*/  SHFL.BFLY PT, R7, R6, 0x4, 0x1f ;  /* 0x0c801f0006077f89 */ /* 0x000e2400000e0000 */
[----:B0-----:R-:W-:Y:S01]  /*0560*/  FADD R7, R6, R7 ;  /* 0x0000000706077221 */ /* 0x001fe20000000000 */
[----:B------:R-:W-:-:S04]  /*0570*/  LOP3.LUT R6, R2, 0x1, RZ, 0xc0, !PT ;  /* 0x0000000102067812 */ /* 0x000fc800078ec0ff */
[----:B------:R-:W0:Y:S02]  /*0580*/  SHFL.BFLY PT, R8, R7, 0x2, 0x1f ;  /* 0x0c401f0007087f89 */ /* 0x000e2400000e0000 */
[----:B0-----:R-:W-:-:S05]  /*0590*/  FADD R8, R7, R8 ;  /* 0x0000000807087221 */ /* 0x001fca0000000000 */
[----:B------:R-:W0:Y:S02]  /*05a0*/  SHFL.BFLY PT, R9, R8, 0x1, 0x1f ;  /* 0x0c201f0008097f89 */ /* 0x000e2400000e0000 */
[----:B0-----:R-:W-:Y:S01]  /*05b0*/  FADD R9, R8, R9 ;  /* 0x0000000908097221 */ /* 0x001fe20000000000 */
[----:B------:R-:W-:-:S04]  /*05c0*/  MOV R8, 0x3b800000 ;  /* 0x3b80000000087802 */ /* 0x000fc80000000f00 */
[----:B------:R-:W-:Y:S04]  /*05d0*/  @!P0 STS [R4], R9 ;  /* 0x0000000904008388 */ /* 0x000fe80000000800 */
[----:B------:R-:W-:Y:S01]  /*05e0*/  BAR.SYNC.DEFER_BLOCKING 0x0 ;  /* 0x0000000000007b1d */ /* 0x000fe20000010000 */
[----:B------:R-:W-:Y:S01]  /*05f0*/  ISETP.NE.U32.AND P0, PT, R6, 0x1, PT ;  /* 0x000000010600780c */ /* 0x000fe20003f05070 */
[----:B------:R-:W-:-:S03]  /*0600*/  IMAD.WIDE R6, R3, R0, c[0x0][0x188] ;  /* 0x0000620003067625 */ /* 0x000fc600078e0200 */
[----:B------:R-:W-:Y:S01]  /*0610*/  ISETP.LT.AND P0, PT, R2, 0x2, P0 ;  /* 0x000000020200780c */ /* 0x000fe20000701270 */
[----:B------:R-:W0:Y:S04]  /*0620*/  @!P1 LDS R20, [R2.X4] ;  /* 0x0000000002149984 */ /* 0x000e280000004800 */
[----:B0-----:R-:W0:Y:S02]  /*0630*/  SHFL.BFLY PT, R5, R20, 0x1, 0x1f ;  /* 0x0c201f0014057f89 */ /* 0x001e2400000e0000 */
[----:B0-----:R-:W-:-:S06]  /*0640*/  FADD R11, R20, R5 ;  /* 0x00000005140b7221 */ /* 0x001fcc0000000000 */
[----:B------:R-:W-:Y:S04]  /*0650*/  @P0 STS [R2.X4], R11 ;  /* 0x0000000b02000388 */ /* 0x000fe80000004800 */
[----:B------:R-:W-:Y:S01]  /*0660*/  BAR.SYNC.DEFER_BLOCKING 0x0 ;  /* 0x0000000000007b1d */ /* 0x000fe20000010000 */
[----:B------:R-:W-:-:S05]  /*0670*/  LOP3.LUT P0, RZ, R2, 0x3f, RZ, 0xc0, !PT ;  /* 0x0000003f02ff7812 */ /* 0x000fca000780c0ff */
[----:B------:R-:W0:Y:S02]  /*0680*/  LDS R5, [RZ] ;  /* 0x00000000ff057984 */ /* 0x000e240000000800 */
[----:B0-----:R-:W-:Y:S01]  /*0690*/  FFMA R8, R5, R8, 1.1920928955078125e-07 ;  /* 0x3400000005087423 */ /* 0x001fe20000000008 */
[----:B------:R-:W-:-:S03]  /*06a0*/  IMAD.WIDE R4, R21, R0, c[0x0][0x160] ;  /* 0x0000580015047625 */ /* 0x000fc600078e0200 */
[----:B------:R-:W0:Y:S01]  /*06b0*/  MUFU.RSQ R9, R8 ;  /* 0x0000000800097308 */ /* 0x000e220000001400 */
[----:B------:R-:W-:Y:S01]  /*06c0*/  BAR.SYNC.DEFER_BLOCKING 0x0 ;  /* 0x0000000000007b1d */ /* 0x000fe20000010000 */
[-C--:B0-----:R-:W-:Y:S01]  /*06d0*/  FMUL R16, R16, R9.reuse ;  /* 0x0000000910107220 */ /* 0x081fe20000400000 */
[-C--:B------:R-:W-:Y:S01]  /*06e0*/  FMUL R17, R17, R9.reuse ;  /* 0x0000000911117220 */ /* 0x080fe20000400000 */
[-C--:B------:R-:W-:Y:S01]  /*06f0*/  FMUL R18, R18, R9.reuse ;  /* 0x0000000912127220 */ /* 0x080fe20000400000 */
[----:B------:R-:W-:Y:S02]  /*0700*/  FMUL R19, R19, R9 ;  /* 0x0000000913137220 */ /* 0x000fe40000400000 */
[----:B------:R-:W-:Y:S04]  /*0710*/  @!P0 STG.E [R4.64], R9 ;  /* 0x0000000904008986 */ /* 0x000fe8000c101904 */
[----:B------:R-:W-:Y:S01]  /*0720*/  STG.E.128 [R6.64], R16 ;  /* 0x0000001006007986 */ /* 0x000fe2000c101d04 */
[----:B------:R-:W-:Y:S05]  /*0730*/  EXIT ;  /* 0x000000000000794d */ /* 0x000fea0003800000 */
.L_x_0:
[----:B------:R-:W-:-:S00]  /*0740*/  BRA `(.L_x_0) ;  /* 0xfffffff000007947 */ /* 0x000fc0000383ffff */
[----:B------:R-:W-:-:S00]  /*0750*/  NOP ;  /* 0x0000000000007918 */ /* 0x000fc00000000000 */
        /* <DEDUP_REMOVED lines=10> */
.L_x_1:


//--------------------- .nv.global.init           --------------------------
	.section	.nv.global.init,"aw",@progbits
.nv.global.init:
	.type		_$_str,@object
	.size		_$_str,(.L_0 - _$_str)
_$_str:
        /*0000*/ 	.byte	0x5f, 0x5f, 0x43, 0x55, 0x44, 0x41, 0x5f, 0x46, 0x54, 0x5a, 0x00
.L_0:


//--------------------- .nv.shared.triton_per_fused__unsafe_view_add_mean_mul_pow_rsqrt_sigmoid_view_54 --------------------------
	.section	.nv.shared.triton_per_fused__unsafe_view_add_mean_mul_pow_rsqrt_sigmoid_view_54,"aw",@nobits
	.sectionflags	@""
	.align	16
